//
// Generated by NVIDIA NVVM Compiler
//
// Compiler Build ID: CL-36424714
// Cuda compilation tools, release 13.0, V13.0.88
// Based on NVVM 20.0.0
//

.version 9.0
.target sm_100
.address_size 64

	// .globl	_Z3MMKiPfS_S_
// _ZZ3MMKiPfS_S_E3Mds has been demoted
// _ZZ3MMKiPfS_S_E3Nds has been demoted

.visible .entry _Z3MMKiPfS_S_(
	.param .u32 _Z3MMKiPfS_S__param_0,
	.param .u64 .ptr .align 1 _Z3MMKiPfS_S__param_1,
	.param .u64 .ptr .align 1 _Z3MMKiPfS_S__param_2,
	.param .u64 .ptr .align 1 _Z3MMKiPfS_S__param_3
)
{
	.reg .pred 	%p<2>;
	.reg .b32 	%r<34>;
	.reg .b32 	%f<113>;
	.reg .b64 	%rd<25>;
	// demoted variable
	.shared .align 4 .b8 _ZZ3MMKiPfS_S_E3Mds[1024];
	// demoted variable
	.shared .align 4 .b8 _ZZ3MMKiPfS_S_E3Nds[1024];
	ld.param.u64 	%rd9, [_Z3MMKiPfS_S__param_1];
	cvta.to.global.u64 	%rd10, %rd9;
	mov.u32 	%r11, %ctaid.x;
	mov.u32 	%r12, %ctaid.y;
	mov.u32 	%r13, %tid.x;
	mov.u32 	%r14, %tid.y;
	shl.b32 	%r15, %r11, 4;
	add.s32 	%r1, %r15, %r13;
	shl.b32 	%r16, %r12, 14;
	shl.b32 	%r17, %r14, 10;
	add.s32 	%r2, %r16, %r17;
	shl.b32 	%r18, %r14, 6;
	mov.u32 	%r19, _ZZ3MMKiPfS_S_E3Mds;
	add.s32 	%r3, %r19, %r18;
	add.s32 	%r32, %r1, %r17;
	mov.u32 	%r20, _ZZ3MMKiPfS_S_E3Nds;
	add.s32 	%r21, %r20, %r18;
	shl.b32 	%r22, %r13, 2;
	add.s32 	%r5, %r21, %r22;
	or.b32  	%r23, %r2, %r13;
	add.s32 	%r24, %r23, 16;
	mul.wide.u32 	%rd11, %r24, 4;
	add.s64 	%rd24, %rd10, %rd11;
	mul.wide.u32 	%rd12, %r23, 4;
	add.s64 	%rd23, %rd10, %rd12;
	mov.f32 	%f109, 0f00000000;
	mov.b32 	%r33, 16384;
	mov.f32 	%f110, %f109;
	mov.f32 	%f111, %f109;
	mov.f32 	%f112, %f109;
$L__BB0_1:
	ld.param.u64 	%rd21, [_Z3MMKiPfS_S__param_2];
	ld.global.f32 	%f10, [%rd23];
	add.s32 	%r27, %r3, %r22;
	st.shared.f32 	[%r27], %f10;
	add.s32 	%r28, %r32, 16384;
	cvta.to.global.u64 	%rd13, %rd21;
	mul.wide.u32 	%rd14, %r32, 4;
	add.s64 	%rd15, %rd13, %rd14;
	ld.global.f32 	%f11, [%rd15];
	st.shared.f32 	[%r5], %f11;
	bar.sync 	0;
	ld.shared.f32 	%f12, [%r3];
	add.s32 	%r30, %r20, %r22;
	ld.shared.f32 	%f13, [%r30];
	fma.rn.f32 	%f14, %f12, %f13, %f112;
	ld.shared.f32 	%f15, [%r3+4];
	ld.shared.f32 	%f16, [%r30+64];
	fma.rn.f32 	%f17, %f15, %f16, %f111;
	ld.shared.f32 	%f18, [%r3+8];
	ld.shared.f32 	%f19, [%r30+128];
	fma.rn.f32 	%f20, %f18, %f19, %f110;
	ld.shared.f32 	%f21, [%r3+12];
	ld.shared.f32 	%f22, [%r30+192];
	fma.rn.f32 	%f23, %f21, %f22, %f109;
	ld.shared.f32 	%f24, [%r3+16];
	ld.shared.f32 	%f25, [%r30+256];
	fma.rn.f32 	%f26, %f24, %f25, %f14;
	ld.shared.f32 	%f27, [%r3+20];
	ld.shared.f32 	%f28, [%r30+320];
	fma.rn.f32 	%f29, %f27, %f28, %f17;
	ld.shared.f32 	%f30, [%r3+24];
	ld.shared.f32 	%f31, [%r30+384];
	fma.rn.f32 	%f32, %f30, %f31, %f20;
	ld.shared.f32 	%f33, [%r3+28];
	ld.shared.f32 	%f34, [%r30+448];
	fma.rn.f32 	%f35, %f33, %f34, %f23;
	ld.shared.f32 	%f36, [%r3+32];
	ld.shared.f32 	%f37, [%r30+512];
	fma.rn.f32 	%f38, %f36, %f37, %f26;
	ld.shared.f32 	%f39, [%r3+36];
	ld.shared.f32 	%f40, [%r30+576];
	fma.rn.f32 	%f41, %f39, %f40, %f29;
	ld.shared.f32 	%f42, [%r3+40];
	ld.shared.f32 	%f43, [%r30+640];
	fma.rn.f32 	%f44, %f42, %f43, %f32;
	ld.shared.f32 	%f45, [%r3+44];
	ld.shared.f32 	%f46, [%r30+704];
	fma.rn.f32 	%f47, %f45, %f46, %f35;
	ld.shared.f32 	%f48, [%r3+48];
	ld.shared.f32 	%f49, [%r30+768];
	fma.rn.f32 	%f50, %f48, %f49, %f38;
	ld.shared.f32 	%f51, [%r3+52];
	ld.shared.f32 	%f52, [%r30+832];
	fma.rn.f32 	%f53, %f51, %f52, %f41;
	ld.shared.f32 	%f54, [%r3+56];
	ld.shared.f32 	%f55, [%r30+896];
	fma.rn.f32 	%f56, %f54, %f55, %f44;
	ld.shared.f32 	%f57, [%r3+60];
	ld.shared.f32 	%f58, [%r30+960];
	fma.rn.f32 	%f59, %f57, %f58, %f47;
	bar.sync 	0;
	ld.global.f32 	%f60, [%rd24];
	st.shared.f32 	[%r27], %f60;
	mul.wide.u32 	%rd16, %r28, 4;
	add.s64 	%rd17, %rd13, %rd16;
	ld.global.f32 	%f61, [%rd17];
	st.shared.f32 	[%r5], %f61;
	bar.sync 	0;
	ld.shared.f32 	%f62, [%r3];
	ld.shared.f32 	%f63, [%r30];
	fma.rn.f32 	%f64, %f62, %f63, %f50;
	ld.shared.f32 	%f65, [%r3+4];
	ld.shared.f32 	%f66, [%r30+64];
	fma.rn.f32 	%f67, %f65, %f66, %f53;
	ld.shared.f32 	%f68, [%r3+8];
	ld.shared.f32 	%f69, [%r30+128];
	fma.rn.f32 	%f70, %f68, %f69, %f56;
	ld.shared.f32 	%f71, [%r3+12];
	ld.shared.f32 	%f72, [%r30+192];
	fma.rn.f32 	%f73, %f71, %f72, %f59;
	ld.shared.f32 	%f74, [%r3+16];
	ld.shared.f32 	%f75, [%r30+256];
	fma.rn.f32 	%f76, %f74, %f75, %f64;
	ld.shared.f32 	%f77, [%r3+20];
	ld.shared.f32 	%f78, [%r30+320];
	fma.rn.f32 	%f79, %f77, %f78, %f67;
	ld.shared.f32 	%f80, [%r3+24];
	ld.shared.f32 	%f81, [%r30+384];
	fma.rn.f32 	%f82, %f80, %f81, %f70;
	ld.shared.f32 	%f83, [%r3+28];
	ld.shared.f32 	%f84, [%r30+448];
	fma.rn.f32 	%f85, %f83, %f84, %f73;
	ld.shared.f32 	%f86, [%r3+32];
	ld.shared.f32 	%f87, [%r30+512];
	fma.rn.f32 	%f88, %f86, %f87, %f76;
	ld.shared.f32 	%f89, [%r3+36];
	ld.shared.f32 	%f90, [%r30+576];
	fma.rn.f32 	%f91, %f89, %f90, %f79;
	ld.shared.f32 	%f92, [%r3+40];
	ld.shared.f32 	%f93, [%r30+640];
	fma.rn.f32 	%f94, %f92, %f93, %f82;
	ld.shared.f32 	%f95, [%r3+44];
	ld.shared.f32 	%f96, [%r30+704];
	fma.rn.f32 	%f97, %f95, %f96, %f85;
	ld.shared.f32 	%f98, [%r3+48];
	ld.shared.f32 	%f99, [%r30+768];
	fma.rn.f32 	%f112, %f98, %f99, %f88;
	ld.shared.f32 	%f100, [%r3+52];
	ld.shared.f32 	%f101, [%r30+832];
	fma.rn.f32 	%f111, %f100, %f101, %f91;
	ld.shared.f32 	%f102, [%r3+56];
	ld.shared.f32 	%f103, [%r30+896];
	fma.rn.f32 	%f110, %f102, %f103, %f94;
	ld.shared.f32 	%f104, [%r3+60];
	ld.shared.f32 	%f105, [%r30+960];
	fma.rn.f32 	%f109, %f104, %f105, %f97;
	bar.sync 	0;
	add.s32 	%r33, %r33, 32768;
	add.s32 	%r32, %r32, 32768;
	add.s64 	%rd24, %rd24, 128;
	add.s64 	%rd23, %rd23, 128;
	setp.ne.s32 	%p1, %r33, 1064960;
	@%p1 bra 	$L__BB0_1;
	ld.param.u64 	%rd22, [_Z3MMKiPfS_S__param_3];
	cvta.to.global.u64 	%rd18, %rd22;
	add.f32 	%f106, %f112, %f111;
	add.f32 	%f107, %f106, %f110;
	add.f32 	%f108, %f107, %f109;
	add.s32 	%r31, %r2, %r1;
	mul.wide.u32 	%rd19, %r31, 4;
	add.s64 	%rd20, %rd18, %rd19;
	st.global.f32 	[%rd20], %f108;
	ret;

}


// ===== COMPILED SASS (sm_100) =====

	.target	sm_100

	.elftype	@"ET_EXEC"


//--------------------- .note.nv.tkinfo           --------------------------
	.section	.note.nv.tkinfo,"",@"SHT_NOTE"
	.sectionflags	@"SHF_NOTE_NV_TKINFO"
	.tkinfo
        /*0018*/ 	.word	0x00000002
        /*0030*/ 	.string	""
        /*0030*/ 	.string	"ptxas"
        /*0030*/ 	.string	"Cuda compilation tools, release 13.0, V13.0.88"
        /*0030*/ 	.string	"Build cuda_13.0.r13.0/compiler.36424714_0"
        /*0030*/ 	.string	"-arch sm_100 -m 64 "



//--------------------- .note.nv.cuinfo           --------------------------
	.section	.note.nv.cuinfo,"",@"SHT_NOTE"
	.sectionflags	@"SHF_NOTE_NV_CUINFO"
        /*0018*/ 	.short	0x0002
        /*001a*/ 	.short	0x0064
        /*001c*/ 	.short	0x0082
	.zero		2


//--------------------- .nv.info                  --------------------------
	.section	.nv.info,"",@"SHT_CUDA_INFO"
	.align	4


	//----- nvinfo : EIATTR_REGCOUNT
	.align		4
        /*0000*/ 	.byte	0x04, 0x2f
        /*0002*/ 	.short	(.L_1 - .L_0)
	.align		4
.L_0:
        /*0004*/ 	.word	index@(_Z3MMKiPfS_S_)
        /*0008*/ 	.word	0x00000020


	//----- nvinfo : EIATTR_FRAME_SIZE
	.align		4
.L_1:
        /*000c*/ 	.byte	0x04, 0x11
        /*000e*/ 	.short	(.L_3 - .L_2)
	.align		4
.L_2:
        /*0010*/ 	.word	index@(_Z3MMKiPfS_S_)
        /*0014*/ 	.word	0x00000000


	//----- nvinfo : EIATTR_MIN_STACK_SIZE
	.align		4
.L_3:
        /*0018*/ 	.byte	0x04, 0x12
        /*001a*/ 	.short	(.L_5 - .L_4)
	.align		4
.L_4:
        /*001c*/ 	.word	index@(_Z3MMKiPfS_S_)
        /*0020*/ 	.word	0x00000000
.L_5:


//--------------------- .nv.compat                --------------------------
	.section	.nv.compat,"",@"SHT_CUDA_COMPAT_INFO"
	.align	4
        /*0000*/ 	.byte	0x02, 0x09, 0x00, 0x00, 0x02, 0x02, 0x01, 0x00, 0x02, 0x05, 0x05, 0x00, 0x03, 0x07, 0x01, 0x01
        /*0010*/ 	.byte	0x02, 0x03, 0x00, 0x00, 0x02, 0x06, 0x01, 0x00, 0x04, 0x0b, 0x08, 0x00, 0x09, 0x00, 0x00, 0x00
        /*0020*/ 	.byte	0x00, 0x00, 0x00, 0x00


//--------------------- .nv.info._Z3MMKiPfS_S_    --------------------------
	.section	.nv.info._Z3MMKiPfS_S_,"",@"SHT_CUDA_INFO"
	.sectionflags	@""
	.align	4


	//----- nvinfo : EIATTR_CUDA_API_VERSION
	.align		4
        /*0000*/ 	.byte	0x04, 0x37
        /*0002*/ 	.short	(.L_7 - .L_6)
.L_6:
        /*0004*/ 	.word	0x00000082


	//----- nvinfo : EIATTR_KPARAM_INFO
	.align		4
.L_7:
        /*0008*/ 	.byte	0x04, 0x17
        /*000a*/ 	.short	(.L_9 - .L_8)
.L_8:
        /*000c*/ 	.word	0x00000000
        /*0010*/ 	.short	0x0003
        /*0012*/ 	.short	0x0018
        /*0014*/ 	.byte	0x00, 0xf5, 0x21, 0x00


	//----- nvinfo : EIATTR_KPARAM_INFO
	.align		4
.L_9:
        /*0018*/ 	.byte	0x04, 0x17
        /*001a*/ 	.short	(.L_11 - .L_10)
.L_10:
        /*001c*/ 	.word	0x00000000
        /*0020*/ 	.short	0x0002
        /*0022*/ 	.short	0x0010
        /*0024*/ 	.byte	0x00, 0xf5, 0x21, 0x00


	//----- nvinfo : EIATTR_KPARAM_INFO
	.align		4
.L_11:
        /*0028*/ 	.byte	0x04, 0x17
        /*002a*/ 	.short	(.L_13 - .L_12)
.L_12:
        /*002c*/ 	.word	0x00000000
        /*0030*/ 	.short	0x0001
        /*0032*/ 	.short	0x0008
        /*0034*/ 	.byte	0x00, 0xf5, 0x21, 0x00


	//----- nvinfo : EIATTR_KPARAM_INFO
	.align		4
.L_13:
        /*0038*/ 	.byte	0x04, 0x17
        /*003a*/ 	.short	(.L_15 - .L_14)
.L_14:
        /*003c*/ 	.word	0x00000000
        /*0040*/ 	.short	0x0000
        /*0042*/ 	.short	0x0000
        /*0044*/ 	.byte	0x00, 0xf0, 0x11, 0x00


	//----- nvinfo : EIATTR_SPARSE_MMA_MASK
	.align		4
.L_15:
        /*0048*/ 	.byte	0x03, 0x50
        /*004a*/ 	.short	0x0000


	//----- nvinfo : EIATTR_MAXREG_COUNT
	.align		4
        /*004c*/ 	.byte	0x03, 0x1b
        /*004e*/ 	.short	0x00ff


	//----- nvinfo : EIATTR_NUM_BARRIERS
	.align		4
        /*0050*/ 	.byte	0x02, 0x4c
        /*0052*/ 	.byte	0x01
	.zero		1


	//----- nvinfo : EIATTR_MERCURY_ISA_VERSION
	.align		4
        /*0054*/ 	.byte	0x03, 0x5f
        /*0056*/ 	.short	0x0101


	//----- nvinfo : EIATTR_VRC_CTA_INIT_COUNT
	.align		4
        /*0058*/ 	.byte	0x02, 0x4a
	.zero		1
	.zero		1


	//----- nvinfo : EIATTR_EXIT_INSTR_OFFSETS
	.align		4
        /*005c*/ 	.byte	0x04, 0x1c
        /*005e*/ 	.short	(.L_17 - .L_16)


	//   ....[0]....
.L_16:
        /*0060*/ 	.word	0x000008a0


	//----- nvinfo : EIATTR_CBANK_PARAM_SIZE
	.align		4
.L_17:
        /*0064*/ 	.byte	0x03, 0x19
        /*0066*/ 	.short	0x0020


	//----- nvinfo : EIATTR_PARAM_CBANK
	.align		4
        /*0068*/ 	.byte	0x04, 0x0a
        /*006a*/ 	.short	(.L_19 - .L_18)
	.align		4
.L_18:
        /*006c*/ 	.word	index@(.nv.constant0._Z3MMKiPfS_S_)
        /*0070*/ 	.short	0x0380
        /*0072*/ 	.short	0x0020


	//----- nvinfo : EIATTR_SW_WAR
	.align		4
.L_19:
        /*0074*/ 	.byte	0x04, 0x36
        /*0076*/ 	.short	(.L_21 - .L_20)
.L_20:
        /*0078*/ 	.word	0x00000008
.L_21:


//--------------------- .nv.callgraph             --------------------------
	.section	.nv.callgraph,"",@"SHT_CUDA_CALLGRAPH"
	.align	4
	.sectionentsize	8
	.align		4
        /*0000*/ 	.word	0x00000000
	.align		4
        /*0004*/ 	.word	0xffffffff
	.align		4
        /*0008*/ 	.word	0x00000000
	.align		4
        /*000c*/ 	.word	0xfffffffe
	.align		4
        /*0010*/ 	.word	0x00000000
	.align		4
        /*0014*/ 	.word	0xfffffffd
	.align		4
        /*0018*/ 	.word	0x00000000
	.align		4
        /*001c*/ 	.word	0xfffffffc


//--------------------- .text._Z3MMKiPfS_S_       --------------------------
	.section	.text._Z3MMKiPfS_S_,"ax",@progbits
	.align	128
        .global         _Z3MMKiPfS_S_
        .type           _Z3MMKiPfS_S_,@function
        .size           _Z3MMKiPfS_S_,(.L_x_2 - _Z3MMKiPfS_S_)
        .other          _Z3MMKiPfS_S_,@"STO_CUDA_ENTRY STV_DEFAULT"
_Z3MMKiPfS_S_:
.text._Z3MMKiPfS_S_:
[----:B------:R-:W-:Y:S01]  /*0000*/  LDC R1, c[0x0][0x37c] ;  /* 0x0000df00ff017b82 */ /* 0x000fe20000000800 */
[----:B------:R-:W0:Y:S07]  /*0010*/  S2R R9, SR_TID.Y ;  /* 0x0000000000097919 */ /* 0x000e2e0000002200 */
[----:B------:R-:W1:Y:S01]  /*0020*/  S2UR UR6, SR_CgaCtaId ;  /* 0x00000000000679c3 */ /* 0x000e620000008800 */
[----:B------:R-:W-:Y:S01]  /*0030*/  UMOV UR4, 0x400 ;  /* 0x0000040000047882 */ /* 0x000fe20000000000 */
[----:B------:R-:W-:Y:S01]  /*0040*/  CS2R R22, SRZ ;  /* 0x0000000000167805 */ /* 0x000fe2000001ff00 */
[----:B------:R-:W2:Y:S01]  /*0050*/  S2R R3, SR_CTAID.Y ;  /* 0x0000000000037919 */ /* 0x000ea20000002600 */
[----:B------:R-:W-:Y:S01]  /*0060*/  UIADD3 UR5, UPT, UPT, UR4, 0x400, URZ ;  /* 0x0000040004057890 */ /* 0x000fe2000fffe0ff */
[----:B------:R-:W-:Y:S01]  /*0070*/  CS2R R24, SRZ ;  /* 0x0000000000187805 */ /* 0x000fe2000001ff00 */
[----:B------:R-:W3:Y:S01]  /*0080*/  LDCU.64 UR8, c[0x0][0x358] ;  /* 0x00006b00ff0877ac */ /* 0x000ee20008000a00 */
[----:B------:R-:W4:Y:S01]  /*0090*/  S2R R4, SR_TID.X ;  /* 0x0000000000047919 */ /* 0x000f220000002100 */
[----:B------:R-:W5:Y:S01]  /*00a0*/  LDC.64 R6, c[0x0][0x388] ;  /* 0x0000e200ff067b82 */ /* 0x000f620000000a00 */
[----:B------:R-:W3:Y:S07]  /*00b0*/  S2R R19, SR_CTAID.X ;  /* 0x0000000000137919 */ /* 0x000eee0000002500 */
[----:B------:R-:W3:Y:S01]  /*00c0*/  LDC.64 R20, c[0x0][0x390] ;  /* 0x0000e400ff147b82 */ /* 0x000ee20000000a00 */
[----:B-1----:R-:W-:-:S02]  /*00d0*/  ULEA UR4, UR6, UR4, 0x18 ;  /* 0x0000000406047291 */ /* 0x002fc4000f8ec0ff */
[----:B------:R-:W-:Y:S01]  /*00e0*/  ULEA UR5, UR6, UR5, 0x18 ;  /* 0x0000000506057291 */ /* 0x000fe2000f8ec0ff */
[----:B0-----:R-:W-:-:S03]  /*00f0*/  SHF.L.U32 R8, R9, 0xa, RZ ;  /* 0x0000000a09087819 */ /* 0x001fc600000006ff */
[----:B------:R-:W-:Y:S01]  /*0100*/  LEA R17, R9, UR4, 0x6 ;  /* 0x0000000409117c11 */ /* 0x000fe2000f8e30ff */
[----:B------:R-:W-:Y:S01]  /*0110*/  UMOV UR4, 0x4000 ;  /* 0x0000400000047882 */ /* 0x000fe20000000000 */
[----:B--2---:R-:W-:Y:S02]  /*0120*/  LEA R18, R3, R8, 0xe ;  /* 0x0000000803127211 */ /* 0x004fe400078e70ff */
[----:B------:R-:W-:Y:S02]  /*0130*/  LEA R9, R9, UR5, 0x6 ;  /* 0x0000000509097c11 */ /* 0x000fe4000f8e30ff */
[-C--:B----4-:R-:W-:Y:S02]  /*0140*/  LOP3.LUT R3, R18, R4.reuse, RZ, 0xfc, !PT ;  /* 0x0000000412037212 */ /* 0x090fe400078efcff */
[----:B------:R-:W-:Y:S02]  /*0150*/  LEA R16, R4, R9, 0x2 ;  /* 0x0000000904107211 */ /* 0x000fe400078e10ff */
[C---:B------:R-:W-:Y:S01]  /*0160*/  IADD3 R5, PT, PT, R3.reuse, 0x10, RZ ;  /* 0x0000001003057810 */ /* 0x040fe20007ffe0ff */
[----:B-----5:R-:W-:Y:S01]  /*0170*/  IMAD.WIDE.U32 R2, R3, 0x4, R6 ;  /* 0x0000000403027825 */ /* 0x020fe200078e0006 */
[----:B---3--:R-:W-:-:S03]  /*0180*/  LEA R19, R19, R4, 0x4 ;  /* 0x0000000413137211 */ /* 0x008fc600078e20ff */
[----:B------:R-:W-:Y:S01]  /*0190*/  IMAD.WIDE.U32 R6, R5, 0x4, R6 ;  /* 0x0000000405067825 */ /* 0x000fe200078e0006 */
[----:B------:R-:W-:Y:S02]  /*01a0*/  MOV R5, R3 ;  /* 0x0000000300057202 */ /* 0x000fe40000000f00 */
[----:B------:R-:W-:Y:S02]  /*01b0*/  MOV R0, R6 ;  /* 0x0000000600007202 */ /* 0x000fe40000000f00 */
[----:B------:R-:W-:Y:S02]  /*01c0*/  MOV R3, R7 ;  /* 0x0000000700037202 */ /* 0x000fe40000000f00 */
[C---:B------:R-:W-:Y:S02]  /*01d0*/  LEA R6, R4.reuse, R17, 0x2 ;  /* 0x0000001104067211 */ /* 0x040fe400078e10ff */
[----:B------:R-:W-:Y:S02]  /*01e0*/  IADD3 R7, PT, PT, R19, R8, RZ ;  /* 0x0000000813077210 */ /* 0x000fe40007ffe0ff */
[----:B------:R-:W-:-:S07]  /*01f0*/  LEA R4, R4, UR5, 0x2 ;  /* 0x0000000504047c11 */ /* 0x000fce000f8e10ff */
.L_x_0:
[----:B------:R-:W-:Y:S01]  /*0200*/  MOV R11, R5 ;  /* 0x00000005000b7202 */ /* 0x000fe20000000f00 */
[----:B------:R-:W-:Y:S01]  /*0210*/  IMAD.WIDE.U32 R8, R7, 0x4, R20 ;  /* 0x0000000407087825 */ /* 0x000fe200078e0014 */
[----:B------:R-:W-:-:S05]  /*0220*/  MOV R10, R2 ;  /* 0x00000002000a7202 */ /* 0x000fca0000000f00 */
[----:B------:R-:W2:Y:S04]  /*0230*/  LDG.E R11, desc[UR8][R10.64] ;  /* 0x000000080a0b7981 */ /* 0x000ea8000c1e1900 */
[----:B------:R-:W3:Y:S04]  /*0240*/  LDG.E R9, desc[UR8][R8.64] ;  /* 0x0000000808097981 */ /* 0x000ee8000c1e1900 */
[----:B--2---:R-:W-:Y:S04]  /*0250*/  STS [R6], R11 ;  /* 0x0000000b06007388 */ /* 0x004fe80000000800 */
[----:B---3--:R-:W-:Y:S01]  /*0260*/  STS [R16], R9 ;  /* 0x0000000910007388 */ /* 0x008fe20000000800 */
[----:B------:R-:W-:Y:S06]  /*0270*/  BAR.SYNC.DEFER_BLOCKING 0x0 ;  /* 0x0000000000007b1d */ /* 0x000fec0000010000 */
[----:B------:R-:W-:Y:S04]  /*0280*/  LDS.128 R12, [R17] ;  /* 0x00000000110c7984 */ /* 0x000fe80000000c00 */
[----:B------:R-:W0:Y:S04]  /*0290*/  LDS R27, [R4+0x40] ;  /* 0x00004000041b7984 */ /* 0x000e280000000800 */
[----:B------:R-:W1:Y:S04]  /*02a0*/  LDS R28, [R4+0x80] ;  /* 0x00008000041c7984 */ /* 0x000e680000000800 */
[----:B------:R-:W2:Y:S04]  /*02b0*/  LDS R26, [R4] ;  /* 0x00000000041a7984 */ /* 0x000ea80000000800 */
[----:B------:R-:W-:Y:S04]  /*02c0*/  LDS.128 R8, [R17+0x10] ;  /* 0x0000100011087984 */ /* 0x000fe80000000c00 */
[----:B------:R-:W-:Y:S01]  /*02d0*/  LDS R29, [R4+0x3c0] ;  /* 0x0003c000041d7984 */ /* 0x000fe20000000800 */
[----:B0-----:R-:W-:-:S03]  /*02e0*/  FFMA R24, R27, R13, R24 ;  /* 0x0000000d1b187223 */ /* 0x001fc60000000018 */
[----:B------:R-:W0:Y:S01]  /*02f0*/  LDS R27, [R4+0x140] ;  /* 0x00014000041b7984 */ /* 0x000e220000000800 */
[----:B-1----:R-:W-:-:S03]  /*0300*/  FFMA R13, R28, R14, R25 ;  /* 0x0000000e1c0d7223 */ /* 0x002fc60000000019 */
[----:B------:R-:W1:Y:S01]  /*0310*/  LDS R25, [R4+0xc0] ;  /* 0x0000c00004197984 */ /* 0x000e620000000800 */
[----:B--2---:R-:W-:-:S03]  /*0320*/  FFMA R23, R12, R26, R23 ;  /* 0x0000001a0c177223 */ /* 0x004fc60000000017 */
[----:B------:R-:W2:Y:S04]  /*0330*/  LDS R12, [R4+0x100] ;  /* 0x00010000040c7984 */ /* 0x000ea80000000800 */
[----:B------:R-:W3:Y:S04]  /*0340*/  LDS R14, [R4+0x180] ;  /* 0x00018000040e7984 */ /* 0x000ee80000000800 */
[----:B------:R-:W-:Y:S01]  /*0350*/  LDS R28, [R4+0x300] ;  /* 0x00030000041c7984 */ /* 0x000fe20000000800 */
[----:B0-----:R-:W-:-:S03]  /*0360*/  FFMA R24, R27, R9, R24 ;  /* 0x000000091b187223 */ /* 0x001fc60000000018 */
[----:B------:R-:W-:Y:S01]  /*0370*/  LDS R27, [R4+0x240] ;  /* 0x00024000041b7984 */ /* 0x000fe20000000800 */
[----:B-1----:R-:W-:-:S03]  /*0380*/  FFMA R22, R25, R15, R22 ;  /* 0x0000000f19167223 */ /* 0x002fc60000000016 */
[----:B------:R-:W0:Y:S01]  /*0390*/  LDS R9, [R4+0x1c0] ;  /* 0x0001c00004097984 */ /* 0x000e220000000800 */
[----:B--2---:R-:W-:-:S03]  /*03a0*/  FFMA R25, R8, R12, R23 ;  /* 0x0000000c08197223 */ /* 0x004fc60000000017 */
[----:B------:R-:W-:Y:S01]  /*03b0*/  LDS R8, [R4+0x200] ;  /* 0x0002000004087984 */ /* 0x000fe20000000800 */
[----:B---3--:R-:W-:-:S03]  /*03c0*/  FFMA R23, R14, R10, R13 ;  /* 0x0000000a0e177223 */ /* 0x008fc6000000000d */
[----:B------:R-:W1:Y:S01]  /*03d0*/  LDS.128 R12, [R17+0x20] ;  /* 0x00002000110c7984 */ /* 0x000e620000000c00 */
[----:B0-----:R-:W-:Y:S01]  /*03e0*/  FFMA R22, R9, R11, R22 ;  /* 0x0000000b09167223 */ /* 0x001fe20000000016 */
[----:B-1----:R-:W-:Y:S01]  /*03f0*/  FFMA R25, R12, R8, R25 ;  /* 0x000000080c197223 */ /* 0x002fe20000000019 */
[----:B------:R-:W-:Y:S01]  /*0400*/  FFMA R12, R27, R13, R24 ;  /* 0x0000000d1b0c7223 */ /* 0x000fe20000000018 */
[----:B------:R-:W-:Y:S04]  /*0410*/  LDS.128 R8, [R17+0x30] ;  /* 0x0000300011087984 */ /* 0x000fe80000000c00 */
[----:B------:R-:W0:Y:S04]  /*0420*/  LDS R24, [R4+0x280] ;  /* 0x0002800004187984 */ /* 0x000e280000000800 */
[----:B------:R-:W1:Y:S01]  /*0430*/  LDS R27, [R4+0x2c0] ;  /* 0x0002c000041b7984 */ /* 0x000e620000000800 */
[----:B0-----:R-:W-:Y:S01]  /*0440*/  FFMA R13, R24, R14, R23 ;  /* 0x0000000e180d7223 */ /* 0x001fe20000000017 */
[----:B------:R-:W-:-:S02]  /*0450*/  MOV R23, R3 ;  /* 0x0000000300177202 */ /* 0x000fc40000000f00 */
[----:B------:R-:W-:Y:S01]  /*0460*/  LDS R14, [R4+0x380] ;  /* 0x00038000040e7984 */ /* 0x000fe20000000800 */
[----:B-1----:R-:W-:Y:S01]  /*0470*/  FFMA R26, R27, R15, R22 ;  /* 0x0000000f1b1a7223 */ /* 0x002fe20000000016 */
[----:B------:R-:W-:Y:S02]  /*0480*/  FFMA R27, R8, R28, R25 ;  /* 0x0000001c081b7223 */ /* 0x000fe40000000019 */
[----:B------:R-:W0:Y:S01]  /*0490*/  LDS R15, [R4+0x340] ;  /* 0x00034000040f7984 */ /* 0x000e220000000800 */
[----:B------:R-:W-:Y:S02]  /*04a0*/  IADD3 R25, PT, PT, R7, 0x4000, RZ ;  /* 0x0000400007197810 */ /* 0x000fe40007ffe0ff */
[----:B------:R-:W-:Y:S01]  /*04b0*/  MOV R22, R0 ;  /* 0x0000000000167202 */ /* 0x000fe20000000f00 */
[----:B------:R-:W-:Y:S02]  /*04c0*/  BAR.SYNC.DEFER_BLOCKING 0x0 ;  /* 0x0000000000007b1d */ /* 0x000fe40000010000 */
[----:B------:R-:W-:-:S04]  /*04d0*/  IMAD.WIDE.U32 R24, R25, 0x4, R20 ;  /* 0x0000000419187825 */ /* 0x000fc800078e0014 */
[----:B------:R-:W2:Y:S04]  /*04e0*/  LDG.E R23, desc[UR8][R22.64] ;  /* 0x0000000816177981 */ /* 0x000ea8000c1e1900 */
[----:B------:R-:W3:Y:S01]  /*04f0*/  LDG.E R25, desc[UR8][R24.64] ;  /* 0x0000000818197981 */ /* 0x000ee2000c1e1900 */
[----:B------:R-:W-:Y:S01]  /*0500*/  FFMA R29, R29, R11, R26 ;  /* 0x0000000b1d1d7223 */ /* 0x000fe2000000001a */
[----:B------:R-:W-:Y:S01]  /*0510*/  UIADD3 UR4, UPT, UPT, UR4, 0x8000, URZ ;  /* 0x0000800004047890 */ /* 0x000fe2000fffe0ff */
[----:B------:R-:W-:Y:S02]  /*0520*/  IADD3 R2, P1, PT, R2, 0x80, RZ ;  /* 0x0000008002027810 */ /* 0x000fe40007f3e0ff */
[----:B------:R-:W-:Y:S01]  /*0530*/  IADD3 R0, P0, PT, R0, 0x80, RZ ;  /* 0x0000008000007810 */ /* 0x000fe20007f1e0ff */
[----:B------:R-:W-:Y:S01]  /*0540*/  UISETP.NE.AND UP0, UPT, UR4, 0x104000, UPT ;  /* 0x001040000400788c */ /* 0x000fe2000bf05270 */
[----:B------:R-:W-:Y:S01]  /*0550*/  IADD3 R7, PT, PT, R7, 0x8000, RZ ;  /* 0x0000800007077810 */ /* 0x000fe20007ffe0ff */
[----:B0-----:R-:W-:Y:S01]  /*0560*/  FFMA R8, R15, R9, R12 ;  /* 0x000000090f087223 */ /* 0x001fe2000000000c */
[----:B------:R-:W-:Y:S01]  /*0570*/  FFMA R9, R14, R10, R13 ;  /* 0x0000000a0e097223 */ /* 0x000fe2000000000d */
[----:B------:R-:W-:-:S02]  /*0580*/  IADD3.X R5, PT, PT, RZ, R5, RZ, P1, !PT ;  /* 0x00000005ff057210 */ /* 0x000fc40000ffe4ff */
[----:B------:R-:W-:Y:S01]  /*0590*/  IADD3.X R3, PT, PT, RZ, R3, RZ, P0, !PT ;  /* 0x00000003ff037210 */ /* 0x000fe200007fe4ff */
[----:B--2---:R-:W-:Y:S04]  /*05a0*/  STS [R6], R23 ;  /* 0x0000001706007388 */ /* 0x004fe80000000800 */
[----:B---3--:R-:W-:Y:S01]  /*05b0*/  STS [R16], R25 ;  /* 0x0000001910007388 */ /* 0x008fe20000000800 */
[----:B------:R-:W-:Y:S06]  /*05c0*/  BAR.SYNC.DEFER_BLOCKING 0x0 ;  /* 0x0000000000007b1d */ /* 0x000fec0000010000 */
[----:B------:R-:W-:Y:S04]  /*05d0*/  LDS R28, [R4] ;  /* 0x00000000041c7984 */ /* 0x000fe80000000800 */
[----:B------:R-:W0:Y:S04]  /*05e0*/  LDS.128 R12, [R17] ;  /* 0x00000000110c7984 */ /* 0x000e280000000c00 */
[----:B------:R-:W1:Y:S04]  /*05f0*/  LDS R24, [R4+0x40] ;  /* 0x0000400004187984 */ /* 0x000e680000000800 */
[----:B------:R-:W2:Y:S04]  /*0600*/  LDS R10, [R4+0x80] ;  /* 0x00008000040a7984 */ /* 0x000ea80000000800 */
[----:B------:R-:W3:Y:S04]  /*0610*/  LDS R22, [R4+0xc0] ;  /* 0x0000c00004167984 */ /* 0x000ee80000000800 */
[----:B------:R-:W-:Y:S04]  /*0620*/  LDS R23, [R4+0x100] ;  /* 0x0001000004177984 */ /* 0x000fe80000000800 */
[----:B------:R-:W-:Y:S01]  /*0630*/  LDS R25, [R4+0x140] ;  /* 0x0001400004197984 */ /* 0x000fe20000000800 */
[----:B0-----:R-:W-:Y:S01]  /*0640*/  FFMA R27, R12, R28, R27 ;  /* 0x0000001c0c1b7223 */ /* 0x001fe2000000001b */
[----:B-1----:R-:W-:-:S02]  /*0650*/  FFMA R12, R24, R13, R8 ;  /* 0x0000000d180c7223 */ /* 0x002fc40000000008 */
[----:B------:R-:W-:Y:S01]  /*0660*/  LDS R24, [R4+0x200] ;  /* 0x0002000004187984 */ /* 0x000fe20000000800 */
[----:B--2---:R-:W-:-:S03]  /*0670*/  FFMA R13, R10, R14, R9 ;  /* 0x0000000e0a0d7223 */ /* 0x004fc60000000009 */
[----:B------:R-:W0:Y:S01]  /*0680*/  LDS.128 R8, [R17+0x10] ;  /* 0x0000100011087984 */ /* 0x000e220000000c00 */
[----:B---3--:R-:W-:-:S03]  /*0690*/  FFMA R29, R22, R15, R29 ;  /* 0x0000000f161d7223 */ /* 0x008fc6000000001d */
[----:B------:R-:W1:Y:S04]  /*06a0*/  LDS R14, [R4+0x180] ;  /* 0x00018000040e7984 */ /* 0x000e680000000800 */
[----:B------:R-:W2:Y:S01]  /*06b0*/  LDS R22, [R4+0x1c0] ;  /* 0x0001c00004167984 */ /* 0x000ea20000000800 */
[----:B0-----:R-:W-:Y:S01]  /*06c0*/  FFMA R27, R8, R23, R27 ;  /* 0x00000017081b7223 */ /* 0x001fe2000000001b */
[----:B------:R-:W-:Y:S02]  /*06d0*/  FFMA R8, R25, R9, R12 ;  /* 0x0000000919087223 */ /* 0x000fe4000000000c */
[----:B------:R-:W-:Y:S01]  /*06e0*/  LDS R23, [R4+0x2c0] ;  /* 0x0002c00004177984 */ /* 0x000fe20000000800 */
[----:B-1----:R-:W-:-:S03]  /*06f0*/  FFMA R9, R14, R10, R13 ;  /* 0x0000000a0e097223 */ /* 0x002fc6000000000d */
[----:B------:R-:W0:Y:S01]  /*0700*/  LDS.128 R12, [R17+0x20] ;  /* 0x00002000110c7984 */ /* 0x000e220000000c00 */
[----:B--2---:R-:W-:-:S03]  /*0710*/  FFMA R22, R22, R11, R29 ;  /* 0x0000000b16167223 */ /* 0x004fc6000000001d */
[----:B------:R-:W1:Y:S04]  /*0720*/  LDS R25, [R4+0x240] ;  /* 0x0002400004197984 */ /* 0x000e680000000800 */
[----:B------:R-:W2:Y:S01]  /*0730*/  LDS R10, [R4+0x280] ;  /* 0x00028000040a7984 */ /* 0x000ea20000000800 */
[----:B0-----:R-:W-:Y:S01]  /*0740*/  FFMA R27, R12, R24, R27 ;  /* 0x000000180c1b7223 */ /* 0x001fe2000000001b */
[----:B------:R-:W-:Y:S02]  /*0750*/  FFMA R22, R23, R15, R22 ;  /* 0x0000000f17167223 */ /* 0x000fe40000000016 */
[----:B------:R-:W-:Y:S01]  /*0760*/  LDS R12, [R4+0x300] ;  /* 0x00030000040c7984 */ /* 0x000fe20000000800 */
[----:B-1----:R-:W-:-:S03]  /*0770*/  FFMA R24, R25, R13, R8 ;  /* 0x0000000d19187223 */ /* 0x002fc60000000008 */
[----:B------:R-:W-:Y:S01]  /*0780*/  LDS R13, [R4+0x340] ;  /* 0x00034000040d7984 */ /* 0x000fe20000000800 */
[----:B--2---:R-:W-:-:S03]  /*0790*/  FFMA R25, R10, R14, R9 ;  /* 0x0000000e0a197223 */ /* 0x004fc60000000009 */
[----:B------:R-:W0:Y:S04]  /*07a0*/  LDS.128 R8, [R17+0x30] ;  /* 0x0000300011087984 */ /* 0x000e280000000c00 */
[----:B------:R-:W1:Y:S04]  /*07b0*/  LDS R14, [R4+0x380] ;  /* 0x00038000040e7984 */ /* 0x000e680000000800 */
[----:B------:R-:W2:Y:S01]  /*07c0*/  LDS R15, [R4+0x3c0] ;  /* 0x0003c000040f7984 */ /* 0x000ea20000000800 */
[----:B0-----:R-:W-:Y:S01]  /*07d0*/  FFMA R23, R8, R12, R27 ;  /* 0x0000000c08177223 */ /* 0x001fe2000000001b */
[----:B------:R-:W-:Y:S01]  /*07e0*/  FFMA R24, R13, R9, R24 ;  /* 0x000000090d187223 */ /* 0x000fe20000000018 */
[----:B-1----:R-:W-:Y:S01]  /*07f0*/  FFMA R25, R14, R10, R25 ;  /* 0x0000000a0e197223 */ /* 0x002fe20000000019 */
[----:B--2---:R-:W-:Y:S01]  /*0800*/  FFMA R22, R15, R11, R22 ;  /* 0x0000000b0f167223 */ /* 0x004fe20000000016 */
[----:B------:R-:W-:Y:S06]  /*0810*/  BAR.SYNC.DEFER_BLOCKING 0x0 ;  /* 0x0000000000007b1d */ /* 0x000fec0000010000 */
[----:B------:R-:W-:Y:S05]  /*0820*/  BRA.U UP0, `(.L_x_0) ;  /* 0xfffffff900747547 */ /* 0x000fea000b83ffff */
[----:B------:R-:W0:Y:S01]  /*0830*/  LDC.64 R2, c[0x0][0x398] ;  /* 0x0000e600ff027b82 */ /* 0x000e220000000a00 */
[----:B------:R-:W-:Y:S01]  /*0840*/  FADD R24, R24, R23 ;  /* 0x0000001718187221 */ /* 0x000fe20000000000 */
[----:B------:R-:W-:-:S03]  /*0850*/  IADD3 R19, PT, PT, R19, R18, RZ ;  /* 0x0000001213137210 */ /* 0x000fc60007ffe0ff */
[----:B------:R-:W-:-:S04]  /*0860*/  FADD R25, R25, R24 ;  /* 0x0000001819197221 */ /* 0x000fc80000000000 */
[----:B------:R-:W-:Y:S01]  /*0870*/  FADD R25, R22, R25 ;  /* 0x0000001916197221 */ /* 0x000fe20000000000 */
[----:B0-----:R-:W-:-:S05]  /*0880*/  IMAD.WIDE.U32 R2, R19, 0x4, R2 ;  /* 0x0000000413027825 */ /* 0x001fca00078e0002 */
[----:B------:R-:W-:Y:S01]  /*0890*/  STG.E desc[UR8][R2.64], R25 ;  /* 0x0000001902007986 */ /* 0x000fe2000c101908 */
[----:B------:R-:W-:Y:S05]  /*08a0*/  EXIT ;  /* 0x000000000000794d */ /* 0x000fea0003800000 */
.L_x_1:
[----:B------:R-:W-:-:S00]  /*08b0*/  BRA `(.L_x_1) ;  /* 0xfffffffc00fc7947 */ /* 0x000fc0000383ffff */
[----:B------:R-:W-:-:S00]  /*08c0*/  NOP ;  /* 0x0000000000007918 */ /* 0x000fc00000000000 */
        /* <DEDUP_REMOVED lines=11> */
.L_x_2:


//--------------------- .nv.shared._Z3MMKiPfS_S_  --------------------------
	.section	.nv.shared._Z3MMKiPfS_S_,"aw",@nobits
	.sectionflags	@""
	.align	4
.nv.shared._Z3MMKiPfS_S_:
	.zero		3072


//--------------------- .nv.shared.reserved.0     --------------------------
	.section	.nv.shared.reserved.0,"aw",@nobits
	.weak		__nv_reservedSMEM_offset_0_alias
	.size		__nv_reservedSMEM_offset_0_alias, 0, 64
	.other		__nv_reservedSMEM_offset_0_alias,@"STO_CUDA_RESERVED_SHARED STV_DEFAULT"
__nv_reservedSMEM_offset_0_alias:
	.zero		0
	.zero		64


//--------------------- .nv.constant0._Z3MMKiPfS_S_ --------------------------
	.section	.nv.constant0._Z3MMKiPfS_S_,"a",@progbits
	.sectionflags	@""
	.align	4
.nv.constant0._Z3MMKiPfS_S_:
	.zero		928


//--------------------- SYMBOLS --------------------------

	.type		.nv.reservedSmem.offset0,@object
	.size		.nv.reservedSmem.offset0,0x4
	.type		.nv.reservedSmem.cap,@object
	.size		.nv.reservedSmem.cap,0x4
